	.headerflags	@"EF_CUDA_TEXMODE_UNIFIED EF_CUDA_64BIT_ADDRESS EF_CUDA_ACCELERATORS EF_CUDA_SM90 EF_CUDA_VIRTUAL_SM(EF_CUDA_SM90)"
	.elftype	@"ET_EXEC"


//--------------------- .nv.info                  --------------------------
	.section	.nv.info,"",@"SHT_CUDA_INFO"
	.align	4


	//----- nvinfo : EIATTR_REGCOUNT
	.align		4
        /*0000*/ 	.byte	0x04, 0x2f
        /*0002*/ 	.short	(.L_3 - .L_2)
	.align		4
.L_2:
        /*0004*/ 	.word	index@(triton_poi_fused__native_batch_norm_legit_no_training_leaky_relu_17)
        /*0008*/ 	.word	0x00000010


	//----- nvinfo : EIATTR_MIN_STACK_SIZE
	.align		4
.L_3:
        /*000c*/ 	.byte	0x04, 0x12
        /*000e*/ 	.short	(.L_5 - .L_4)
	.align		4
.L_4:
        /*0010*/ 	.word	index@(triton_poi_fused__native_batch_norm_legit_no_training_leaky_relu_17)
        /*0014*/ 	.word	0x00000000


	//----- nvinfo : EIATTR_FRAME_SIZE
	.align		4
.L_5:
        /*0018*/ 	.byte	0x04, 0x11
        /*001a*/ 	.short	(.L_7 - .L_6)
	.align		4
.L_6:
        /*001c*/ 	.word	index@(triton_poi_fused__native_batch_norm_legit_no_training_leaky_relu_17)
        /*0020*/ 	.word	0x00000000


	//----- nvinfo : EIATTR_MIN_STACK_SIZE
	.align		4
.L_7:
        /*0024*/ 	.byte	0x04, 0x12
        /*0026*/ 	.short	(.L_9 - .L_8)
	.align		4
.L_8:
        /*0028*/ 	.word	index@(triton_poi_fused__native_batch_norm_legit_no_training_leaky_relu_17)
        /*002c*/ 	.word	0x00000000
.L_9:


//--------------------- .nv.info.triton_poi_fused__native_batch_norm_legit_no_training_leaky_relu_17 --------------------------
	.section	.nv.info.triton_poi_fused__native_batch_norm_legit_no_training_leaky_relu_17,"",@"SHT_CUDA_INFO"
	.sectionflags	@""
	.align	4


	//----- nvinfo : EIATTR_CUDA_API_VERSION
	.align		4
        /*0000*/ 	.byte	0x04, 0x37
        /*0002*/ 	.short	(.L_11 - .L_10)
.L_10:
        /*0004*/ 	.word	0x0000007c


	//----- nvinfo : EIATTR_KPARAM_INFO
	.align		4
.L_11:
        /*0008*/ 	.byte	0x04, 0x17
        /*000a*/ 	.short	(.L_13 - .L_12)
.L_12:
        /*000c*/ 	.word	0x00000000
        /*0010*/ 	.short	0x0006
        /*0012*/ 	.short	0x0030
        /*0014*/ 	.byte	0x00, 0xf0, 0x11, 0x00


	//----- nvinfo : EIATTR_KPARAM_INFO
	.align		4
.L_13:
        /*0018*/ 	.byte	0x04, 0x17
        /*001a*/ 	.short	(.L_15 - .L_14)
.L_14:
        /*001c*/ 	.word	0x00000000
        /*0020*/ 	.short	0x0005
        /*0022*/ 	.short	0x0028
        /*0024*/ 	.byte	0x00, 0xf4, 0x21, 0x00


	//----- nvinfo : EIATTR_KPARAM_INFO
	.align		4
.L_15:
        /*0028*/ 	.byte	0x04, 0x17
        /*002a*/ 	.short	(.L_17 - .L_16)
.L_16:
        /*002c*/ 	.word	0x00000000
        /*0030*/ 	.short	0x0004
        /*0032*/ 	.short	0x0020
        /*0034*/ 	.byte	0x00, 0xf4, 0x21, 0x00


	//----- nvinfo : EIATTR_KPARAM_INFO
	.align		4
.L_17:
        /*0038*/ 	.byte	0x04, 0x17
        /*003a*/ 	.short	(.L_19 - .L_18)
.L_18:
        /*003c*/ 	.word	0x00000000
        /*0040*/ 	.short	0x0003
        /*0042*/ 	.short	0x0018
        /*0044*/ 	.byte	0x00, 0xf4, 0x21, 0x00


	//----- nvinfo : EIATTR_KPARAM_INFO
	.align		4
.L_19:
        /*0048*/ 	.byte	0x04, 0x17
        /*004a*/ 	.short	(.L_21 - .L_20)
.L_20:
        /*004c*/ 	.word	0x00000000
        /*0050*/ 	.short	0x0002
        /*0052*/ 	.short	0x0010
        /*0054*/ 	.byte	0x00, 0xf4, 0x21, 0x00


	//----- nvinfo : EIATTR_KPARAM_INFO
	.align		4
.L_21:
        /*0058*/ 	.byte	0x04, 0x17
        /*005a*/ 	.short	(.L_23 - .L_22)
.L_22:
        /*005c*/ 	.word	0x00000000
        /*0060*/ 	.short	0x0001
        /*0062*/ 	.short	0x0008
        /*0064*/ 	.byte	0x00, 0xf4, 0x21, 0x00


	//----- nvinfo : EIATTR_KPARAM_INFO
	.align		4
.L_23:
        /*0068*/ 	.byte	0x04, 0x17
        /*006a*/ 	.short	(.L_25 - .L_24)
.L_24:
        /*006c*/ 	.word	0x00000000
        /*0070*/ 	.short	0x0000
        /*0072*/ 	.short	0x0000
        /*0074*/ 	.byte	0x00, 0xf4, 0x21, 0x00


	//----- nvinfo : EIATTR_SPARSE_MMA_MASK
	.align		4
.L_25:
        /*0078*/ 	.byte	0x03, 0x50
        /*007a*/ 	.short	0x0000


	//----- nvinfo : EIATTR_MAXREG_COUNT
	.align		4
        /*007c*/ 	.byte	0x03, 0x1b
        /*007e*/ 	.short	0x00ff


	//----- nvinfo : EIATTR_EXIT_INSTR_OFFSETS
	.align		4
        /*0080*/ 	.byte	0x04, 0x1c
        /*0082*/ 	.short	(.L_27 - .L_26)


	//   ....[0]....
.L_26:
        /*0084*/ 	.word	0x000002d0


	//----- nvinfo : EIATTR_REQNTID
	.align		4
.L_27:
        /*0088*/ 	.byte	0x04, 0x10
        /*008a*/ 	.short	(.L_29 - .L_28)
.L_28:
        /*008c*/ 	.word	0x00000080
        /*0090*/ 	.word	0x00000001
        /*0094*/ 	.word	0x00000001


	//----- nvinfo : EIATTR_CBANK_PARAM_SIZE
	.align		4
.L_29:
        /*0098*/ 	.byte	0x03, 0x19
        /*009a*/ 	.short	0x0034


	//----- nvinfo : EIATTR_PARAM_CBANK
	.align		4
        /*009c*/ 	.byte	0x04, 0x0a
        /*009e*/ 	.short	(.L_31 - .L_30)
	.align		4
.L_30:
        /*00a0*/ 	.word	index@(.nv.constant0.triton_poi_fused__native_batch_norm_legit_no_training_leaky_relu_17)
        /*00a4*/ 	.short	0x0210
        /*00a6*/ 	.short	0x0034


	//----- nvinfo : EIATTR_SW_WAR
	.align		4
.L_31:
        /*00a8*/ 	.byte	0x04, 0x36
        /*00aa*/ 	.short	(.L_33 - .L_32)
.L_32:
        /*00ac*/ 	.word	0x00000008
.L_33:


//--------------------- .nv.callgraph             --------------------------
	.section	.nv.callgraph,"",@"SHT_CUDA_CALLGRAPH"
	.align	4
	.sectionentsize	8
	.align		4
        /*0000*/ 	.word	0x00000000
	.align		4
        /*0004*/ 	.word	0xffffffff
	.align		4
        /*0008*/ 	.word	0x00000000
	.align		4
        /*000c*/ 	.word	0xfffffffe
	.align		4
        /*0010*/ 	.word	0x00000000
	.align		4
        /*0014*/ 	.word	0xfffffffd
	.align		4
        /*0018*/ 	.word	0x00000000
	.align		4
        /*001c*/ 	.word	0xfffffffc


//--------------------- .nv.constant4             --------------------------
	.section	.nv.constant4,"a",@progbits
	.align	8
	.align		8
.nv.constant4:
        /*0000*/ 	.dword	_$_str
	.align		8
        /*0008*/ 	.dword	_$_str_$_2


//--------------------- .text.triton_poi_fused__native_batch_norm_legit_no_training_leaky_relu_17 --------------------------
	.section	.text.triton_poi_fused__native_batch_norm_legit_no_training_leaky_relu_17,"ax",@progbits
	.align	128
        .global         triton_poi_fused__native_batch_norm_legit_no_training_leaky_relu_17
        .type           triton_poi_fused__native_batch_norm_legit_no_training_leaky_relu_17,@function
        .size           triton_poi_fused__native_batch_norm_legit_no_training_leaky_relu_17,(.L_x_1 - triton_poi_fused__native_batch_norm_legit_no_training_leaky_relu_17)
        .other          triton_poi_fused__native_batch_norm_legit_no_training_leaky_relu_17,@"STO_CUDA_ENTRY STV_DEFAULT"
triton_poi_fused__native_batch_norm_legit_no_training_leaky_relu_17:
.text.triton_poi_fused__native_batch_norm_legit_no_training_leaky_relu_17:
[----:B------:R-:W-:Y:S01]  /*0000*/  LDC R1, c[0x0][0x28] ;  /* 0x00000a00ff017b82 */ /* 0x000fe20000000800 */
[----:B------:R-:W1:Y:S07]  /*0010*/  S2R R0, SR_TID.X ;  /* 0x0000000000007919 */ /* 0x000e6e0000002100 */
[----:B------:R-:W2:Y:S01]  /*0020*/  LDC.64 R6, c[0x0][0x228] ;  /* 0x00008a00ff067b82 */ /* 0x000ea20000000a00 */
[----:B------:R-:W-:Y:S01]  /*0030*/  ULDC.64 UR4, c[0x0][0x208] ;  /* 0x0000820000047ab9 */ /* 0x000fe20000000a00 */
[----:B------:R-:W3:Y:S06]  /*0040*/  S2R R3, SR_CTAID.X ;  /* 0x0000000000037919 */ /* 0x000eec0000002500 */
[----:B------:R-:W4:Y:S08]  /*0050*/  LDC.64 R4, c[0x0][0x220] ;  /* 0x00008800ff047b82 */ /* 0x000f300000000a00 */
[----:B------:R-:W5:Y:S08]  /*0060*/  LDC.64 R8, c[0x0][0x230] ;  /* 0x00008c00ff087b82 */ /* 0x000f700000000a00 */
[----:B------:R-:W5:Y:S01]  /*0070*/  LDC.64 R10, c[0x0][0x238] ;  /* 0x00008e00ff0a7b82 */ /* 0x000f620000000a00 */
[----:B-1----:R-:W-:-:S02]  /*0080*/  LOP3.LUT R0, R0, 0x7f, RZ, 0xc0, !PT ;  /* 0x0000007f00007812 */ /* 0x002fc400078ec0ff */
[----:B---3--:R-:W-:Y:S02]  /*0090*/  SHF.R.S32.HI R2, RZ, 0x18, R3 ;  /* 0x00000018ff027819 */ /* 0x008fe40000011403 */
[----:B------:R-:W-:Y:S02]  /*00a0*/  LEA R0, R3, R0, 0x7 ;  /* 0x0000000003007211 */ /* 0x000fe400078e38ff */
[----:B------:R-:W-:-:S04]  /*00b0*/  SGXT R3, R2, 0x1 ;  /* 0x000000010203781a */ /* 0x000fc80000000200 */
[----:B------:R-:W-:-:S04]  /*00c0*/  LEA.HI R3, R3, R0, RZ, 0x9 ;  /* 0x0000000003037211 */ /* 0x000fc800078f48ff */
[----:B------:R-:W-:-:S04]  /*00d0*/  LOP3.LUT R3, R3, 0xfffffe00, RZ, 0xc0, !PT ;  /* 0xfffffe0003037812 */ /* 0x000fc800078ec0ff */
[----:B------:R-:W-:Y:S02]  /*00e0*/  IADD3 R13, R0, -R3, RZ ;  /* 0x80000003000d7210 */ /* 0x000fe40007ffe0ff */
[----:B------:R-:W1:Y:S03]  /*00f0*/  LDC.64 R2, c[0x0][0x218] ;  /* 0x00008600ff027b82 */ /* 0x000e660000000a00 */
[----:B--2---:R-:W-:-:S06]  /*0100*/  IMAD.WIDE R6, R13, 0x4, R6 ;  /* 0x000000040d067825 */ /* 0x004fcc00078e0206 */
[----:B------:R-:W2:Y:S01]  /*0110*/  LDG.E.EL R6, desc[UR4][R6.64] ;  /* 0x0000000406067981 */ /* 0x000ea2000c2e1900 */
[----:B----4-:R-:W-:-:S04]  /*0120*/  IMAD.WIDE R4, R13, 0x4, R4 ;  /* 0x000000040d047825 */ /* 0x010fc800078e0204 */
[C---:B-----5:R-:W-:Y:S02]  /*0130*/  IMAD.WIDE R8, R13.reuse, 0x4, R8 ;  /* 0x000000040d087825 */ /* 0x060fe400078e0208 */
[----:B------:R3:W4:Y:S02]  /*0140*/  LDG.E.EL R5, desc[UR4][R4.64] ;  /* 0x0000000404057981 */ /* 0x000724000c2e1900 */
[----:B0-----:R-:W-:Y:S02]  /*0150*/  IMAD.WIDE R10, R13, 0x4, R10 ;  /* 0x000000040d0a7825 */ /* 0x001fe400078e020a */
[----:B------:R-:W5:Y:S02]  /*0160*/  LDG.E.EL R8, desc[UR4][R8.64] ;  /* 0x0000000408087981 */ /* 0x000f64000c2e1900 */
[----:B-1----:R-:W-:Y:S02]  /*0170*/  IMAD.WIDE R2, R0, 0x4, R2 ;  /* 0x0000000400027825 */ /* 0x002fe400078e0202 */
[----:B------:R-:W5:Y:S04]  /*0180*/  LDG.E.EL R11, desc[UR4][R10.64] ;  /* 0x000000040a0b7981 */ /* 0x000f68000c2e1900 */
[----:B------:R-:W4:Y:S01]  /*0190*/  LDG.E R2, desc[UR4][R2.64] ;  /* 0x0000000402027981 */ /* 0x000f22000c1e1900 */
[----:B---3--:R-:W-:Y:S01]  /*01a0*/  HFMA2.MMA R4, -RZ, RZ, 1.625, 0 ;  /* 0x3e800000ff047435 */ /* 0x008fe200000001ff */
[----:B--2---:R-:W-:-:S04]  /*01b0*/  FADD R6, R6, 9.9999997473787516356e-06 ;  /* 0x3727c5ac06067421 */ /* 0x004fc80000000000 */
[----:B------:R-:W0:Y:S02]  /*01c0*/  MUFU.SQRT R7, R6 ;  /* 0x0000000600077308 */ /* 0x000e240000002000 */
[C---:B0-----:R-:W-:Y:S02]  /*01d0*/  FSETP.GT.AND P0, PT, R7.reuse, 8.50705917302346158658e+37, PT ;  /* 0x7e8000000700780b */ /* 0x041fe40003f04000 */
[----:B------:R-:W-:-:S11]  /*01e0*/  FSETP.GEU.AND P1, PT, R7, 1.175494350822287508e-38, PT ;  /* 0x008000000700780b */ /* 0x000fd60003f2e000 */
[----:B------:R-:W-:-:S04]  /*01f0*/  @P0 FMUL R7, R7, 0.25 ;  /* 0x3e80000007070820 */ /* 0x000fc80000400000 */
[----:B------:R-:W-:-:S06]  /*0200*/  @!P1 FMUL R7, R7, 16777216 ;  /* 0x4b80000007079820 */ /* 0x000fcc0000400000 */
[----:B------:R-:W0:Y:S01]  /*0210*/  MUFU.RCP R7, R7 ;  /* 0x0000000700077308 */ /* 0x000e220000001000 */
[----:B------:R-:W-:Y:S01]  /*0220*/  FSEL R4, R4, 1, P0 ;  /* 0x3f80000004047808 */ /* 0x000fe20000000000 */
[----:B----4-:R-:W-:Y:S02]  /*0230*/  FADD R5, R2, -R5 ;  /* 0x8000000502057221 */ /* 0x010fe40000000000 */
[----:B------:R-:W1:Y:S02]  /*0240*/  LDC.64 R2, c[0x0][0x210] ;  /* 0x00008400ff027b82 */ /* 0x000e640000000a00 */
[----:B------:R-:W-:-:S04]  /*0250*/  @!P1 FMUL R4, R4, 16777216 ;  /* 0x4b80000004049820 */ /* 0x000fc80000400000 */
[----:B0-----:R-:W-:-:S04]  /*0260*/  FMUL R4, R7, R4 ;  /* 0x0000000407047220 */ /* 0x001fc80000400000 */
[----:B------:R-:W-:-:S04]  /*0270*/  FMUL R4, R5, R4 ;  /* 0x0000000405047220 */ /* 0x000fc80000400000 */
[----:B-----5:R-:W-:-:S05]  /*0280*/  FFMA R11, R8, R4, R11 ;  /* 0x00000004080b7223 */ /* 0x020fca000000000b */
[----:B------:R-:W-:Y:S01]  /*0290*/  FSETP.GT.AND P0, PT, R11, RZ, PT ;  /* 0x000000ff0b00720b */ /* 0x000fe20003f04000 */
[----:B-1----:R-:W-:-:S12]  /*02a0*/  IMAD.WIDE R2, R0, 0x4, R2 ;  /* 0x0000000400027825 */ /* 0x002fd800078e0202 */
[----:B------:R-:W-:-:S05]  /*02b0*/  @!P0 FMUL R11, R11, 0.10000000149011611938 ;  /* 0x3dcccccd0b0b8820 */ /* 0x000fca0000400000 */
[----:B------:R-:W-:Y:S01]  /*02c0*/  STG.E desc[UR4][R2.64], R11 ;  /* 0x0000000b02007986 */ /* 0x000fe2000c101904 */
[----:B------:R-:W-:Y:S05]  /*02d0*/  EXIT ;  /* 0x000000000000794d */ /* 0x000fea0003800000 */
.L_x_0:
[----:B------:R-:W-:-:S00]  /*02e0*/  BRA `(.L_x_0) ;  /* 0xfffffffc00fc7947 */ /* 0x000fc0000383ffff */
[----:B------:R-:W-:-:S00]  /*02f0*/  NOP ;  /* 0x0000000000007918 */ /* 0x000fc00000000000 */
        /* <DEDUP_REMOVED lines=8> */
.L_x_1:


//--------------------- .nv.global.init           --------------------------
	.section	.nv.global.init,"aw",@progbits
.nv.global.init:
	.type		_$_str,@object
	.size		_$_str,(_$_str_$_2 - _$_str)
_$_str:
        /*0000*/ 	.byte	0x5f, 0x5f, 0x43, 0x55, 0x44, 0x41, 0x5f, 0x46, 0x54, 0x5a, 0x00
	.type		_$_str_$_2,@object
	.size		_$_str_$_2,(.L_1 - _$_str_$_2)
_$_str_$_2:
        /*000b*/ 	.byte	0x5f, 0x5f, 0x43, 0x55, 0x44, 0x41, 0x5f, 0x50, 0x52, 0x45, 0x43, 0x5f, 0x53, 0x51, 0x52, 0x54
        /*001b*/ 	.byte	0x00
.L_1:


//--------------------- .nv.constant0.triton_poi_fused__native_batch_norm_legit_no_training_leaky_relu_17 --------------------------
	.section	.nv.constant0.triton_poi_fused__native_batch_norm_legit_no_training_leaky_relu_17,"a",@progbits
	.sectionflags	@""
	.align	4
.nv.constant0.triton_poi_fused__native_batch_norm_legit_no_training_leaky_relu_17:
	.zero		580
